//
// Generated by NVIDIA NVVM Compiler
//
// Compiler Build ID: CL-36424714
// Cuda compilation tools, release 13.0, V13.0.88
// Based on NVVM 20.0.0
//

.version 9.0
.target sm_100
.address_size 64

	// .globl	_Z6vecGPUPfS_S_iii

.visible .entry _Z6vecGPUPfS_S_iii(
	.param .u64 .ptr .align 1 _Z6vecGPUPfS_S_iii_param_0,
	.param .u64 .ptr .align 1 _Z6vecGPUPfS_S_iii_param_1,
	.param .u64 .ptr .align 1 _Z6vecGPUPfS_S_iii_param_2,
	.param .u32 _Z6vecGPUPfS_S_iii_param_3,
	.param .u32 _Z6vecGPUPfS_S_iii_param_4,
	.param .u32 _Z6vecGPUPfS_S_iii_param_5
)
{
	.reg .pred 	%p<12>;
	.reg .b32 	%r<30>;
	.reg .b32 	%f<21>;
	.reg .b64 	%rd<27>;

	ld.param.u64 	%rd4, [_Z6vecGPUPfS_S_iii_param_0];
	ld.param.u64 	%rd5, [_Z6vecGPUPfS_S_iii_param_1];
	ld.param.u64 	%rd6, [_Z6vecGPUPfS_S_iii_param_2];
	ld.param.u32 	%r15, [_Z6vecGPUPfS_S_iii_param_3];
	ld.param.u32 	%r16, [_Z6vecGPUPfS_S_iii_param_4];
	ld.param.u32 	%r17, [_Z6vecGPUPfS_S_iii_param_5];
	cvta.to.global.u64 	%rd1, %rd6;
	cvta.to.global.u64 	%rd2, %rd5;
	cvta.to.global.u64 	%rd3, %rd4;
	mov.u32 	%r18, %tid.x;
	mov.u32 	%r19, %ntid.x;
	mov.u32 	%r20, %ctaid.x;
	mad.lo.s32 	%r21, %r19, %r20, %r18;
	mul.lo.s32 	%r1, %r16, %r21;
	add.s32 	%r22, %r1, %r16;
	add.s32 	%r23, %r17, -1;
	setp.eq.s32 	%p1, %r21, %r23;
	selp.b32 	%r2, %r15, %r22, %p1;
	setp.ge.s32 	%p2, %r1, %r2;
	@%p2 bra 	$L__BB0_16;
	sub.s32 	%r24, %r2, %r1;
	and.b32  	%r3, %r24, 3;
	setp.eq.s32 	%p3, %r3, 0;
	mov.u32 	%r28, %r1;
	@%p3 bra 	$L__BB0_6;
	neg.s32 	%r26, %r3;
	mov.u32 	%r28, %r1;
$L__BB0_3:
	.pragma "nounroll";
	setp.ge.s32 	%p4, %r28, %r15;
	@%p4 bra 	$L__BB0_5;
	mul.wide.s32 	%rd7, %r28, 4;
	add.s64 	%rd8, %rd1, %rd7;
	add.s64 	%rd9, %rd3, %rd7;
	ld.global.f32 	%f1, [%rd9];
	add.s64 	%rd10, %rd2, %rd7;
	ld.global.f32 	%f2, [%rd10];
	ld.global.f32 	%f3, [%rd8];
	fma.rn.f32 	%f4, %f1, %f2, %f3;
	st.global.f32 	[%rd8], %f4;
$L__BB0_5:
	add.s32 	%r28, %r28, 1;
	add.s32 	%r26, %r26, 1;
	setp.ne.s32 	%p5, %r26, 0;
	@%p5 bra 	$L__BB0_3;
$L__BB0_6:
	sub.s32 	%r25, %r1, %r2;
	setp.gt.u32 	%p6, %r25, -4;
	@%p6 bra 	$L__BB0_16;
$L__BB0_7:
	setp.ge.s32 	%p7, %r28, %r15;
	@%p7 bra 	$L__BB0_9;
	mul.wide.s32 	%rd11, %r28, 4;
	add.s64 	%rd12, %rd3, %rd11;
	ld.global.f32 	%f5, [%rd12];
	add.s64 	%rd13, %rd2, %rd11;
	ld.global.f32 	%f6, [%rd13];
	add.s64 	%rd14, %rd1, %rd11;
	ld.global.f32 	%f7, [%rd14];
	fma.rn.f32 	%f8, %f5, %f6, %f7;
	st.global.f32 	[%rd14], %f8;
$L__BB0_9:
	add.s32 	%r11, %r28, 1;
	setp.ge.s32 	%p8, %r11, %r15;
	@%p8 bra 	$L__BB0_11;
	mul.wide.s32 	%rd15, %r28, 4;
	add.s64 	%rd16, %rd3, %rd15;
	ld.global.f32 	%f9, [%rd16+4];
	add.s64 	%rd17, %rd2, %rd15;
	ld.global.f32 	%f10, [%rd17+4];
	add.s64 	%rd18, %rd1, %rd15;
	ld.global.f32 	%f11, [%rd18+4];
	fma.rn.f32 	%f12, %f9, %f10, %f11;
	st.global.f32 	[%rd18+4], %f12;
$L__BB0_11:
	add.s32 	%r12, %r11, 1;
	setp.ge.s32 	%p9, %r12, %r15;
	@%p9 bra 	$L__BB0_13;
	mul.wide.s32 	%rd19, %r28, 4;
	add.s64 	%rd20, %rd3, %rd19;
	ld.global.f32 	%f13, [%rd20+8];
	add.s64 	%rd21, %rd2, %rd19;
	ld.global.f32 	%f14, [%rd21+8];
	add.s64 	%rd22, %rd1, %rd19;
	ld.global.f32 	%f15, [%rd22+8];
	fma.rn.f32 	%f16, %f13, %f14, %f15;
	st.global.f32 	[%rd22+8], %f16;
$L__BB0_13:
	add.s32 	%r13, %r12, 1;
	setp.ge.s32 	%p10, %r13, %r15;
	@%p10 bra 	$L__BB0_15;
	mul.wide.s32 	%rd23, %r28, 4;
	add.s64 	%rd24, %rd3, %rd23;
	ld.global.f32 	%f17, [%rd24+12];
	add.s64 	%rd25, %rd2, %rd23;
	ld.global.f32 	%f18, [%rd25+12];
	add.s64 	%rd26, %rd1, %rd23;
	ld.global.f32 	%f19, [%rd26+12];
	fma.rn.f32 	%f20, %f17, %f18, %f19;
	st.global.f32 	[%rd26+12], %f20;
$L__BB0_15:
	add.s32 	%r28, %r13, 1;
	setp.ne.s32 	%p11, %r28, %r2;
	@%p11 bra 	$L__BB0_7;
$L__BB0_16:
	ret;

}


// ===== COMPILED SASS (sm_100) =====

	.target	sm_100

	.elftype	@"ET_EXEC"


//--------------------- .note.nv.tkinfo           --------------------------
	.section	.note.nv.tkinfo,"",@"SHT_NOTE"
	.sectionflags	@"SHF_NOTE_NV_TKINFO"
	.tkinfo
        /*0018*/ 	.word	0x00000002
        /*0030*/ 	.string	""
        /*0030*/ 	.string	"ptxas"
        /*0030*/ 	.string	"Cuda compilation tools, release 13.0, V13.0.88"
        /*0030*/ 	.string	"Build cuda_13.0.r13.0/compiler.36424714_0"
        /*0030*/ 	.string	"-arch sm_100 -m 64 "



//--------------------- .note.nv.cuinfo           --------------------------
	.section	.note.nv.cuinfo,"",@"SHT_NOTE"
	.sectionflags	@"SHF_NOTE_NV_CUINFO"
        /*0018*/ 	.short	0x0002
        /*001a*/ 	.short	0x0064
        /*001c*/ 	.short	0x0082
	.zero		2


//--------------------- .nv.info                  --------------------------
	.section	.nv.info,"",@"SHT_CUDA_INFO"
	.align	4


	//----- nvinfo : EIATTR_REGCOUNT
	.align		4
        /*0000*/ 	.byte	0x04, 0x2f
        /*0002*/ 	.short	(.L_1 - .L_0)
	.align		4
.L_0:
        /*0004*/ 	.word	index@(_Z6vecGPUPfS_S_iii)
        /*0008*/ 	.word	0x00000018


	//----- nvinfo : EIATTR_FRAME_SIZE
	.align		4
.L_1:
        /*000c*/ 	.byte	0x04, 0x11
        /*000e*/ 	.short	(.L_3 - .L_2)
	.align		4
.L_2:
        /*0010*/ 	.word	index@(_Z6vecGPUPfS_S_iii)
        /*0014*/ 	.word	0x00000000


	//----- nvinfo : EIATTR_MIN_STACK_SIZE
	.align		4
.L_3:
        /*0018*/ 	.byte	0x04, 0x12
        /*001a*/ 	.short	(.L_5 - .L_4)
	.align		4
.L_4:
        /*001c*/ 	.word	index@(_Z6vecGPUPfS_S_iii)
        /*0020*/ 	.word	0x00000000
.L_5:


//--------------------- .nv.compat                --------------------------
	.section	.nv.compat,"",@"SHT_CUDA_COMPAT_INFO"
	.align	4
        /*0000*/ 	.byte	0x02, 0x09, 0x00, 0x00, 0x02, 0x02, 0x01, 0x00, 0x02, 0x05, 0x05, 0x00, 0x03, 0x07, 0x01, 0x01
        /*0010*/ 	.byte	0x02, 0x03, 0x00, 0x00, 0x02, 0x06, 0x01, 0x00, 0x04, 0x0b, 0x08, 0x00, 0x09, 0x00, 0x00, 0x00
        /*0020*/ 	.byte	0x00, 0x00, 0x00, 0x00


//--------------------- .nv.info._Z6vecGPUPfS_S_iii --------------------------
	.section	.nv.info._Z6vecGPUPfS_S_iii,"",@"SHT_CUDA_INFO"
	.sectionflags	@""
	.align	4


	//----- nvinfo : EIATTR_CUDA_API_VERSION
	.align		4
        /*0000*/ 	.byte	0x04, 0x37
        /*0002*/ 	.short	(.L_7 - .L_6)
.L_6:
        /*0004*/ 	.word	0x00000082


	//----- nvinfo : EIATTR_KPARAM_INFO
	.align		4
.L_7:
        /*0008*/ 	.byte	0x04, 0x17
        /*000a*/ 	.short	(.L_9 - .L_8)
.L_8:
        /*000c*/ 	.word	0x00000000
        /*0010*/ 	.short	0x0005
        /*0012*/ 	.short	0x0020
        /*0014*/ 	.byte	0x00, 0xf0, 0x11, 0x00


	//----- nvinfo : EIATTR_KPARAM_INFO
	.align		4
.L_9:
        /*0018*/ 	.byte	0x04, 0x17
        /*001a*/ 	.short	(.L_11 - .L_10)
.L_10:
        /*001c*/ 	.word	0x00000000
        /*0020*/ 	.short	0x0004
        /*0022*/ 	.short	0x001c
        /*0024*/ 	.byte	0x00, 0xf0, 0x11, 0x00


	//----- nvinfo : EIATTR_KPARAM_INFO
	.align		4
.L_11:
        /*0028*/ 	.byte	0x04, 0x17
        /*002a*/ 	.short	(.L_13 - .L_12)
.L_12:
        /*002c*/ 	.word	0x00000000
        /*0030*/ 	.short	0x0003
        /*0032*/ 	.short	0x0018
        /*0034*/ 	.byte	0x00, 0xf0, 0x11, 0x00


	//----- nvinfo : EIATTR_KPARAM_INFO
	.align		4
.L_13:
        /*0038*/ 	.byte	0x04, 0x17
        /*003a*/ 	.short	(.L_15 - .L_14)
.L_14:
        /*003c*/ 	.word	0x00000000
        /*0040*/ 	.short	0x0002
        /*0042*/ 	.short	0x0010
        /*0044*/ 	.byte	0x00, 0xf5, 0x21, 0x00


	//----- nvinfo : EIATTR_KPARAM_INFO
	.align		4
.L_15:
        /*0048*/ 	.byte	0x04, 0x17
        /*004a*/ 	.short	(.L_17 - .L_16)
.L_16:
        /*004c*/ 	.word	0x00000000
        /*0050*/ 	.short	0x0001
        /*0052*/ 	.short	0x0008
        /*0054*/ 	.byte	0x00, 0xf5, 0x21, 0x00


	//----- nvinfo : EIATTR_KPARAM_INFO
	.align		4
.L_17:
        /*0058*/ 	.byte	0x04, 0x17
        /*005a*/ 	.short	(.L_19 - .L_18)
.L_18:
        /*005c*/ 	.word	0x00000000
        /*0060*/ 	.short	0x0000
        /*0062*/ 	.short	0x0000
        /*0064*/ 	.byte	0x00, 0xf5, 0x21, 0x00


	//----- nvinfo : EIATTR_SPARSE_MMA_MASK
	.align		4
.L_19:
        /*0068*/ 	.byte	0x03, 0x50
        /*006a*/ 	.short	0x0000


	//----- nvinfo : EIATTR_MAXREG_COUNT
	.align		4
        /*006c*/ 	.byte	0x03, 0x1b
        /*006e*/ 	.short	0x00ff


	//----- nvinfo : EIATTR_MERCURY_ISA_VERSION
	.align		4
        /*0070*/ 	.byte	0x03, 0x5f
        /*0072*/ 	.short	0x0101


	//----- nvinfo : EIATTR_VRC_CTA_INIT_COUNT
	.align		4
        /*0074*/ 	.byte	0x02, 0x4a
	.zero		1
	.zero		1


	//----- nvinfo : EIATTR_EXIT_INSTR_OFFSETS
	.align		4
        /*0078*/ 	.byte	0x04, 0x1c
        /*007a*/ 	.short	(.L_21 - .L_20)


	//   ....[0]....
.L_20:
        /*007c*/ 	.word	0x000000d0


	//   ....[1]....
        /*0080*/ 	.word	0x00000290


	//   ....[2]....
        /*0084*/ 	.word	0x00000600


	//----- nvinfo : EIATTR_CRS_STACK_SIZE
	.align		4
.L_21:
        /*0088*/ 	.byte	0x04, 0x1e
        /*008a*/ 	.short	(.L_23 - .L_22)
.L_22:
        /*008c*/ 	.word	0x00000000


	//----- nvinfo : EIATTR_CBANK_PARAM_SIZE
	.align		4
.L_23:
        /*0090*/ 	.byte	0x03, 0x19
        /*0092*/ 	.short	0x0024


	//----- nvinfo : EIATTR_PARAM_CBANK
	.align		4
        /*0094*/ 	.byte	0x04, 0x0a
        /*0096*/ 	.short	(.L_25 - .L_24)
	.align		4
.L_24:
        /*0098*/ 	.word	index@(.nv.constant0._Z6vecGPUPfS_S_iii)
        /*009c*/ 	.short	0x0380
        /*009e*/ 	.short	0x0024


	//----- nvinfo : EIATTR_SW_WAR
	.align		4
.L_25:
        /*00a0*/ 	.byte	0x04, 0x36
        /*00a2*/ 	.short	(.L_27 - .L_26)
.L_26:
        /*00a4*/ 	.word	0x00000008
.L_27:


//--------------------- .nv.callgraph             --------------------------
	.section	.nv.callgraph,"",@"SHT_CUDA_CALLGRAPH"
	.align	4
	.sectionentsize	8
	.align		4
        /*0000*/ 	.word	0x00000000
	.align		4
        /*0004*/ 	.word	0xffffffff
	.align		4
        /*0008*/ 	.word	0x00000000
	.align		4
        /*000c*/ 	.word	0xfffffffe
	.align		4
        /*0010*/ 	.word	0x00000000
	.align		4
        /*0014*/ 	.word	0xfffffffd
	.align		4
        /*0018*/ 	.word	0x00000000
	.align		4
        /*001c*/ 	.word	0xfffffffc


//--------------------- .text._Z6vecGPUPfS_S_iii  --------------------------
	.section	.text._Z6vecGPUPfS_S_iii,"ax",@progbits
	.align	128
        .global         _Z6vecGPUPfS_S_iii
        .type           _Z6vecGPUPfS_S_iii,@function
        .size           _Z6vecGPUPfS_S_iii,(.L_x_5 - _Z6vecGPUPfS_S_iii)
        .other          _Z6vecGPUPfS_S_iii,@"STO_CUDA_ENTRY STV_DEFAULT"
_Z6vecGPUPfS_S_iii:
.text._Z6vecGPUPfS_S_iii:
[----:B------:R-:W-:Y:S01]  /*0000*/  LDC R1, c[0x0][0x37c] ;  /* 0x0000df00ff017b82 */ /* 0x000fe20000000800 */
[----:B------:R-:W0:Y:S01]  /*0010*/  S2R R0, SR_TID.X ;  /* 0x0000000000007919 */ /* 0x000e220000002100 */
[----:B------:R-:W1:Y:S01]  /*0020*/  LDCU UR4, c[0x0][0x3a0] ;  /* 0x00007400ff0477ac */ /* 0x000e620008000800 */
[----:B------:R-:W0:Y:S01]  /*0030*/  S2R R3, SR_CTAID.X ;  /* 0x0000000000037919 */ /* 0x000e220000002500 */
[----:B------:R-:W0:Y:S01]  /*0040*/  LDCU UR5, c[0x0][0x360] ;  /* 0x00006c00ff0577ac */ /* 0x000e220008000800 */
[----:B------:R-:W2:Y:S01]  /*0050*/  LDCU UR6, c[0x0][0x39c] ;  /* 0x00007380ff0677ac */ /* 0x000ea20008000800 */
[----:B-1----:R-:W-:Y:S01]  /*0060*/  UIADD3 UR4, UPT, UPT, UR4, -0x1, URZ ;  /* 0xffffffff04047890 */ /* 0x002fe2000fffe0ff */
[----:B0-----:R-:W-:-:S04]  /*0070*/  IMAD R0, R3, UR5, R0 ;  /* 0x0000000503007c24 */ /* 0x001fc8000f8e0200 */
[C---:B--2---:R-:W-:Y:S01]  /*0080*/  IMAD R3, R0.reuse, UR6, RZ ;  /* 0x0000000600037c24 */ /* 0x044fe2000f8e02ff */
[----:B------:R-:W-:-:S04]  /*0090*/  ISETP.NE.AND P0, PT, R0, UR4, PT ;  /* 0x0000000400007c0c */ /* 0x000fc8000bf05270 */
[----:B------:R-:W-:-:S09]  /*00a0*/  IADD3 R0, PT, PT, R3, UR6, RZ ;  /* 0x0000000603007c10 */ /* 0x000fd2000fffe0ff */
[----:B------:R-:W0:Y:S02]  /*00b0*/  @!P0 LDC R0, c[0x0][0x398] ;  /* 0x0000e600ff008b82 */ /* 0x000e240000000800 */
[----:B0-----:R-:W-:-:S13]  /*00c0*/  ISETP.GE.AND P0, PT, R3, R0, PT ;  /* 0x000000000300720c */ /* 0x001fda0003f06270 */
[----:B------:R-:W-:Y:S05]  /*00d0*/  @P0 EXIT ;  /* 0x000000000000094d */ /* 0x000fea0003800000 */
[CC--:B------:R-:W-:Y:S01]  /*00e0*/  IADD3 R2, PT, PT, -R3.reuse, R0.reuse, RZ ;  /* 0x0000000003027210 */ /* 0x0c0fe20007ffe1ff */
[----:B------:R-:W0:Y:S01]  /*00f0*/  LDCU UR7, c[0x0][0x398] ;  /* 0x00007300ff0777ac */ /* 0x000e220008000800 */
[----:B------:R-:W-:Y:S01]  /*0100*/  IADD3 R4, PT, PT, R3, -R0, RZ ;  /* 0x8000000003047210 */ /* 0x000fe20007ffe0ff */
[----:B------:R-:W-:Y:S01]  /*0110*/  BSSY.RECONVERGENT B0, `(.L_x_0) ;  /* 0x0000017000007945 */ /* 0x000fe20003800200 */
[----:B------:R-:W-:Y:S01]  /*0120*/  LOP3.LUT P1, R2, R2, 0x3, RZ, 0xc0, !PT ;  /* 0x0000000302027812 */ /* 0x000fe2000782c0ff */
[----:B------:R-:W1:Y:S01]  /*0130*/  LDCU.64 UR4, c[0x0][0x358] ;  /* 0x00006b00ff0477ac */ /* 0x000e620008000a00 */
[----:B------:R-:W-:Y:S01]  /*0140*/  ISETP.GT.U32.AND P0, PT, R4, -0x4, PT ;  /* 0xfffffffc0400780c */ /* 0x000fe20003f04070 */
[----:B------:R-:W2:Y:S10]  /*0150*/  LDCU UR6, c[0x0][0x398] ;  /* 0x00007300ff0677ac */ /* 0x000eb40008000800 */
[----:B------:R-:W-:Y:S05]  /*0160*/  @!P1 BRA `(.L_x_1) ;  /* 0x0000000000449947 */ /* 0x000fea0003800000 */
[----:B------:R-:W-:-:S07]  /*0170*/  IADD3 R2, PT, PT, -R2, RZ, RZ ;  /* 0x000000ff02027210 */ /* 0x000fce0007ffe1ff */
.L_x_2:
[C---:B--2---:R-:W-:Y:S01]  /*0180*/  ISETP.GE.AND P1, PT, R3.reuse, UR6, PT ;  /* 0x0000000603007c0c */ /* 0x044fe2000bf26270 */
[----:B------:R-:W2:Y:S08]  /*0190*/  LDC.64 R6, c[0x0][0x380] ;  /* 0x0000e000ff067b82 */ /* 0x000eb00000000a00 */
[----:B------:R-:W3:Y:S08]  /*01a0*/  LDC.64 R8, c[0x0][0x388] ;  /* 0x0000e200ff087b82 */ /* 0x000ef00000000a00 */
[----:B------:R-:W4:Y:S01]  /*01b0*/  @!P1 LDC.64 R4, c[0x0][0x390] ;  /* 0x0000e400ff049b82 */ /* 0x000f220000000a00 */
[----:B--2---:R-:W-:-:S06]  /*01c0*/  @!P1 IMAD.WIDE R6, R3, 0x4, R6 ;  /* 0x0000000403069825 */ /* 0x004fcc00078e0206 */
[----:B-1----:R-:W2:Y:S01]  /*01d0*/  @!P1 LDG.E R6, desc[UR4][R6.64] ;  /* 0x0000000406069981 */ /* 0x002ea2000c1e1900 */
[----:B---3--:R-:W-:-:S06]  /*01e0*/  @!P1 IMAD.WIDE R8, R3, 0x4, R8 ;  /* 0x0000000403089825 */ /* 0x008fcc00078e0208 */
[----:B------:R-:W2:Y:S01]  /*01f0*/  @!P1 LDG.E R9, desc[UR4][R8.64] ;  /* 0x0000000408099981 */ /* 0x000ea2000c1e1900 */
[----:B----4-:R-:W-:-:S05]  /*0200*/  @!P1 IMAD.WIDE R4, R3, 0x4, R4 ;  /* 0x0000000403049825 */ /* 0x010fca00078e0204 */
[----:B------:R-:W2:Y:S01]  /*0210*/  @!P1 LDG.E R11, desc[UR4][R4.64] ;  /* 0x00000004040b9981 */ /* 0x000ea2000c1e1900 */
[----:B------:R-:W-:Y:S02]  /*0220*/  IADD3 R2, PT, PT, R2, 0x1, RZ ;  /* 0x0000000102027810 */ /* 0x000fe40007ffe0ff */
[----:B------:R-:W-:Y:S01]  /*0230*/  IADD3 R3, PT, PT, R3, 0x1, RZ ;  /* 0x0000000103037810 */ /* 0x000fe20007ffe0ff */
[----:B--2---:R-:W-:-:S05]  /*0240*/  @!P1 FFMA R11, R6, R9, R11 ;  /* 0x00000009060b9223 */ /* 0x004fca000000000b */
[----:B------:R3:W-:Y:S01]  /*0250*/  @!P1 STG.E desc[UR4][R4.64], R11 ;  /* 0x0000000b04009986 */ /* 0x0007e2000c101904 */
[----:B------:R-:W-:-:S13]  /*0260*/  ISETP.NE.AND P1, PT, R2, RZ, PT ;  /* 0x000000ff0200720c */ /* 0x000fda0003f25270 */
[----:B---3--:R-:W-:Y:S05]  /*0270*/  @P1 BRA `(.L_x_2) ;  /* 0xfffffffc00c01947 */ /* 0x008fea000383ffff */
.L_x_1:
[----:B012---:R-:W-:Y:S05]  /*0280*/  BSYNC.RECONVERGENT B0 ;  /* 0x0000000000007941 */ /* 0x007fea0003800200 */
.L_x_0:
[----:B------:R-:W-:Y:S05]  /*0290*/  @P0 EXIT ;  /* 0x000000000000094d */ /* 0x000fea0003800000 */
.L_x_3:
[C---:B------:R-:W-:Y:S01]  /*02a0*/  ISETP.GE.AND P1, PT, R3.reuse, UR7, PT ;  /* 0x0000000703007c0c */ /* 0x040fe2000bf26270 */
[----:B------:R-:W0:Y:S08]  /*02b0*/  LDC.64 R6, c[0x0][0x380] ;  /* 0x0000e000ff067b82 */ /* 0x000e300000000a00 */
[----:B------:R-:W1:Y:S08]  /*02c0*/  LDC.64 R8, c[0x0][0x388] ;  /* 0x0000e200ff087b82 */ /* 0x000e700000000a00 */
[----:B------:R-:W2:Y:S01]  /*02d0*/  @!P1 LDC.64 R4, c[0x0][0x390] ;  /* 0x0000e400ff049b82 */ /* 0x000ea20000000a00 */
[C---:B0-----:R-:W-:Y:S01]  /*02e0*/  @!P1 IMAD.WIDE R6, R3.reuse, 0x4, R6 ;  /* 0x0000000403069825 */ /* 0x041fe200078e0206 */
[----:B------:R-:W-:-:S06]  /*02f0*/  IADD3 R2, PT, PT, R3, 0x1, RZ ;  /* 0x0000000103027810 */ /* 0x000fcc0007ffe0ff */
[----:B------:R-:W0:Y:S01]  /*0300*/  LDC.64 R10, c[0x0][0x380] ;  /* 0x0000e000ff0a7b82 */ /* 0x000e220000000a00 */
[----:B------:R-:W3:Y:S01]  /*0310*/  @!P1 LDG.E R6, desc[UR4][R6.64] ;  /* 0x0000000406069981 */ /* 0x000ee2000c1e1900 */
[----:B-1----:R-:W-:-:S06]  /*0320*/  @!P1 IMAD.WIDE R8, R3, 0x4, R8 ;  /* 0x0000000403089825 */ /* 0x002fcc00078e0208 */
[----:B------:R-:W1:Y:S01]  /*0330*/  LDC.64 R12, c[0x0][0x388] ;  /* 0x0000e200ff0c7b82 */ /* 0x000e620000000a00 */
[----:B------:R-:W3:Y:S01]  /*0340*/  @!P1 LDG.E R9, desc[UR4][R8.64] ;  /* 0x0000000408099981 */ /* 0x000ee2000c1e1900 */
[----:B--2---:R-:W-:-:S05]  /*0350*/  @!P1 IMAD.WIDE R4, R3, 0x4, R4 ;  /* 0x0000000403049825 */ /* 0x004fca00078e0204 */
[----:B------:R-:W3:Y:S01]  /*0360*/  @!P1 LDG.E R17, desc[UR4][R4.64] ;  /* 0x0000000404119981 */ /* 0x000ee2000c1e1900 */
[----:B------:R-:W-:-:S13]  /*0370*/  ISETP.GE.AND P0, PT, R2, UR7, PT ;  /* 0x0000000702007c0c */ /* 0x000fda000bf06270 */
[----:B------:R-:W2:Y:S01]  /*0380*/  @!P0 LDC.64 R14, c[0x0][0x390] ;  /* 0x0000e400ff0e8b82 */ /* 0x000ea20000000a00 */
[----:B0-----:R-:W-:-:S04]  /*0390*/  @!P0 IMAD.WIDE R10, R3, 0x4, R10 ;  /* 0x00000004030a8825 */ /* 0x001fc800078e020a */
[C---:B-1----:R-:W-:Y:S01]  /*03a0*/  @!P0 IMAD.WIDE R12, R3.reuse, 0x4, R12 ;  /* 0x00000004030c8825 */ /* 0x042fe200078e020c */
[----:B------:R-:W-:-:S03]  /*03b0*/  IADD3 R2, PT, PT, R3, 0x2, RZ ;  /* 0x0000000203027810 */ /* 0x000fc60007ffe0ff */
[----:B---3--:R-:W-:Y:S01]  /*03c0*/  @!P1 FFMA R19, R6, R9, R17 ;  /* 0x0000000906139223 */ /* 0x008fe20000000011 */
[----:B--2---:R-:W-:Y:S01]  /*03d0*/  @!P0 IMAD.WIDE R6, R3, 0x4, R14 ;  /* 0x0000000403068825 */ /* 0x004fe200078e020e */
[----:B------:R-:W0:Y:S03]  /*03e0*/  LDC.64 R8, c[0x0][0x380] ;  /* 0x0000e000ff087b82 */ /* 0x000e260000000a00 */
[----:B------:R1:W-:Y:S04]  /*03f0*/  @!P1 STG.E desc[UR4][R4.64], R19 ;  /* 0x0000001304009986 */ /* 0x0003e8000c101904 */
[----:B------:R-:W2:Y:S01]  /*0400*/  @!P0 LDG.E R10, desc[UR4][R10.64+0x4] ;  /* 0x000004040a0a8981 */ /* 0x000ea2000c1e1900 */
[----:B------:R-:W3:Y:S03]  /*0410*/  LDC.64 R14, c[0x0][0x388] ;  /* 0x0000e200ff0e7b82 */ /* 0x000ee60000000a00 */
[----:B------:R-:W2:Y:S04]  /*0420*/  @!P0 LDG.E R13, desc[UR4][R12.64+0x4] ;  /* 0x000004040c0d8981 */ /* 0x000ea8000c1e1900 */
[----:B------:R-:W2:Y:S01]  /*0430*/  @!P0 LDG.E R21, desc[UR4][R6.64+0x4] ;  /* 0x0000040406158981 */ /* 0x000ea2000c1e1900 */
[----:B------:R-:W-:-:S13]  /*0440*/  ISETP.GE.AND P1, PT, R2, UR7, PT ;  /* 0x0000000702007c0c */ /* 0x000fda000bf26270 */
[----:B------:R-:W1:Y:S01]  /*0450*/  @!P1 LDC.64 R16, c[0x0][0x390] ;  /* 0x0000e400ff109b82 */ /* 0x000e620000000a00 */
[----:B0-----:R-:W-:-:S04]  /*0460*/  @!P1 IMAD.WIDE R8, R3, 0x4, R8 ;  /* 0x0000000403089825 */ /* 0x001fc800078e0208 */
[----:B---3--:R-:W-:-:S04]  /*0470*/  @!P1 IMAD.WIDE R14, R3, 0x4, R14 ;  /* 0x00000004030e9825 */ /* 0x008fc800078e020e */
[----:B-1----:R-:W-:-:S04]  /*0480*/  @!P1 IMAD.WIDE R4, R3, 0x4, R16 ;  /* 0x0000000403049825 */ /* 0x002fc800078e0210 */
[----:B--2---:R-:W-:Y:S01]  /*0490*/  @!P0 FFMA R21, R10, R13, R21 ;  /* 0x0000000d0a158223 */ /* 0x004fe20000000015 */
[----:B------:R-:W-:Y:S01]  /*04a0*/  IADD3 R2, PT, PT, R3, 0x3, RZ ;  /* 0x0000000303027810 */ /* 0x000fe20007ffe0ff */
[----:B------:R-:W0:Y:S03]  /*04b0*/  LDC.64 R10, c[0x0][0x380] ;  /* 0x0000e000ff0a7b82 */ /* 0x000e260000000a00 */
[----:B------:R1:W-:Y:S04]  /*04c0*/  @!P0 STG.E desc[UR4][R6.64+0x4], R21 ;  /* 0x0000041506008986 */ /* 0x0003e8000c101904 */
[----:B------:R-:W2:Y:S01]  /*04d0*/  @!P1 LDG.E R8, desc[UR4][R8.64+0x8] ;  /* 0x0000080408089981 */ /* 0x000ea2000c1e1900 */
[----:B------:R-:W3:Y:S03]  /*04e0*/  LDC.64 R12, c[0x0][0x388] ;  /* 0x0000e200ff0c7b82 */ /* 0x000ee60000000a00 */
[----:B------:R-:W2:Y:S04]  /*04f0*/  @!P1 LDG.E R15, desc[UR4][R14.64+0x8] ;  /* 0x000008040e0f9981 */ /* 0x000ea8000c1e1900 */
[----:B------:R-:W2:Y:S01]  /*0500*/  @!P1 LDG.E R19, desc[UR4][R4.64+0x8] ;  /* 0x0000080404139981 */ /* 0x000ea2000c1e1900 */
[----:B------:R-:W-:-:S13]  /*0510*/  ISETP.GE.AND P0, PT, R2, UR7, PT ;  /* 0x0000000702007c0c */ /* 0x000fda000bf06270 */
[----:B------:R-:W4:Y:S01]  /*0520*/  @!P0 LDC.64 R16, c[0x0][0x390] ;  /* 0x0000e400ff108b82 */ /* 0x000f220000000a00 */
[----:B0-----:R-:W-:-:S04]  /*0530*/  @!P0 IMAD.WIDE R10, R3, 0x4, R10 ;  /* 0x00000004030a8825 */ /* 0x001fc800078e020a */
[----:B---3--:R-:W-:-:S04]  /*0540*/  @!P0 IMAD.WIDE R12, R3, 0x4, R12 ;  /* 0x00000004030c8825 */ /* 0x008fc800078e020c */
[----:B----4-:R-:W-:-:S04]  /*0550*/  @!P0 IMAD.WIDE R16, R3, 0x4, R16 ;  /* 0x0000000403108825 */ /* 0x010fc800078e0210 */
[----:B--2---:R-:W-:-:S05]  /*0560*/  @!P1 FFMA R19, R8, R15, R19 ;  /* 0x0000000f08139223 */ /* 0x004fca0000000013 */
[----:B------:R0:W-:Y:S04]  /*0570*/  @!P1 STG.E desc[UR4][R4.64+0x8], R19 ;  /* 0x0000081304009986 */ /* 0x0001e8000c101904 */
[----:B------:R-:W2:Y:S04]  /*0580*/  @!P0 LDG.E R10, desc[UR4][R10.64+0xc] ;  /* 0x00000c040a0a8981 */ /* 0x000ea8000c1e1900 */
[----:B------:R-:W2:Y:S04]  /*0590*/  @!P0 LDG.E R13, desc[UR4][R12.64+0xc] ;  /* 0x00000c040c0d8981 */ /* 0x000ea8000c1e1900 */
[----:B-1----:R-:W2:Y:S01]  /*05a0*/  @!P0 LDG.E R7, desc[UR4][R16.64+0xc] ;  /* 0x00000c0410078981 */ /* 0x002ea2000c1e1900 */
[----:B------:R-:W-:Y:S01]  /*05b0*/  IADD3 R3, PT, PT, R3, 0x4, RZ ;  /* 0x0000000403037810 */ /* 0x000fe20007ffe0ff */
[----:B--2---:R-:W-:-:S05]  /*05c0*/  @!P0 FFMA R7, R10, R13, R7 ;  /* 0x0000000d0a078223 */ /* 0x004fca0000000007 */
[----:B------:R0:W-:Y:S01]  /*05d0*/  @!P0 STG.E desc[UR4][R16.64+0xc], R7 ;  /* 0x00000c0710008986 */ /* 0x0001e2000c101904 */
[----:B------:R-:W-:-:S13]  /*05e0*/  ISETP.NE.AND P0, PT, R3, R0, PT ;  /* 0x000000000300720c */ /* 0x000fda0003f05270 */
[----:B0-----:R-:W-:Y:S05]  /*05f0*/  @P0 BRA `(.L_x_3) ;  /* 0xfffffffc00280947 */ /* 0x001fea000383ffff */
[----:B------:R-:W-:Y:S05]  /*0600*/  EXIT ;  /* 0x000000000000794d */ /* 0x000fea0003800000 */
.L_x_4:
[----:B------:R-:W-:-:S00]  /*0610*/  BRA `(.L_x_4) ;  /* 0xfffffffc00fc7947 */ /* 0x000fc0000383ffff */
[----:B------:R-:W-:-:S00]  /*0620*/  NOP ;  /* 0x0000000000007918 */ /* 0x000fc00000000000 */
        /* <DEDUP_REMOVED lines=13> */
.L_x_5:


//--------------------- .nv.shared.reserved.0     --------------------------
	.section	.nv.shared.reserved.0,"aw",@nobits
	.weak		__nv_reservedSMEM_offset_0_alias
	.size		__nv_reservedSMEM_offset_0_alias, 0, 64
	.other		__nv_reservedSMEM_offset_0_alias,@"STO_CUDA_RESERVED_SHARED STV_DEFAULT"
__nv_reservedSMEM_offset_0_alias:
	.zero		0
	.zero		64


//--------------------- .nv.constant0._Z6vecGPUPfS_S_iii --------------------------
	.section	.nv.constant0._Z6vecGPUPfS_S_iii,"a",@progbits
	.sectionflags	@""
	.align	4
.nv.constant0._Z6vecGPUPfS_S_iii:
	.zero		932


//--------------------- SYMBOLS --------------------------

	.type		.nv.reservedSmem.offset0,@object
	.size		.nv.reservedSmem.offset0,0x4
